//
// Generated by NVIDIA NVVM Compiler
//
// Compiler Build ID: CL-36424714
// Cuda compilation tools, release 13.0, V13.0.88
// Based on NVVM 20.0.0
//

.version 9.0
.target sm_100
.address_size 64

	// .globl	_Z9histogramPhPji

.visible .entry _Z9histogramPhPji(
	.param .u64 .ptr .align 1 _Z9histogramPhPji_param_0,
	.param .u64 .ptr .align 1 _Z9histogramPhPji_param_1,
	.param .u32 _Z9histogramPhPji_param_2
)
{
	.reg .pred 	%p<2>;
	.reg .b32 	%r<8>;
	.reg .b64 	%rd<9>;

	ld.param.u64 	%rd1, [_Z9histogramPhPji_param_0];
	ld.param.u64 	%rd2, [_Z9histogramPhPji_param_1];
	ld.param.u32 	%r2, [_Z9histogramPhPji_param_2];
	mov.u32 	%r3, %ctaid.x;
	mov.u32 	%r4, %ntid.x;
	mov.u32 	%r5, %tid.x;
	mad.lo.s32 	%r1, %r3, %r4, %r5;
	setp.ge.s32 	%p1, %r1, %r2;
	@%p1 bra 	$L__BB0_2;
	cvta.to.global.u64 	%rd3, %rd1;
	cvta.to.global.u64 	%rd4, %rd2;
	cvt.s64.s32 	%rd5, %r1;
	add.s64 	%rd6, %rd3, %rd5;
	ld.global.u8 	%r6, [%rd6];
	mul.wide.u32 	%rd7, %r6, 4;
	add.s64 	%rd8, %rd4, %rd7;
	atom.global.add.u32 	%r7, [%rd8], 1;
$L__BB0_2:
	ret;

}


// ===== COMPILED SASS (sm_100) =====

	.target	sm_100

	.elftype	@"ET_EXEC"


//--------------------- .note.nv.tkinfo           --------------------------
	.section	.note.nv.tkinfo,"",@"SHT_NOTE"
	.sectionflags	@"SHF_NOTE_NV_TKINFO"
	.tkinfo
        /*0018*/ 	.word	0x00000002
        /*0030*/ 	.string	""
        /*0030*/ 	.string	"ptxas"
        /*0030*/ 	.string	"Cuda compilation tools, release 13.0, V13.0.88"
        /*0030*/ 	.string	"Build cuda_13.0.r13.0/compiler.36424714_0"
        /*0030*/ 	.string	"-arch sm_100 -m 64 "



//--------------------- .note.nv.cuinfo           --------------------------
	.section	.note.nv.cuinfo,"",@"SHT_NOTE"
	.sectionflags	@"SHF_NOTE_NV_CUINFO"
        /*0018*/ 	.short	0x0002
        /*001a*/ 	.short	0x0064
        /*001c*/ 	.short	0x0082
	.zero		2


//--------------------- .nv.info                  --------------------------
	.section	.nv.info,"",@"SHT_CUDA_INFO"
	.align	4


	//----- nvinfo : EIATTR_REGCOUNT
	.align		4
        /*0000*/ 	.byte	0x04, 0x2f
        /*0002*/ 	.short	(.L_1 - .L_0)
	.align		4
.L_0:
        /*0004*/ 	.word	index@(_Z9histogramPhPji)
        /*0008*/ 	.word	0x0000000a


	//----- nvinfo : EIATTR_FRAME_SIZE
	.align		4
.L_1:
        /*000c*/ 	.byte	0x04, 0x11
        /*000e*/ 	.short	(.L_3 - .L_2)
	.align		4
.L_2:
        /*0010*/ 	.word	index@(_Z9histogramPhPji)
        /*0014*/ 	.word	0x00000000


	//----- nvinfo : EIATTR_MIN_STACK_SIZE
	.align		4
.L_3:
        /*0018*/ 	.byte	0x04, 0x12
        /*001a*/ 	.short	(.L_5 - .L_4)
	.align		4
.L_4:
        /*001c*/ 	.word	index@(_Z9histogramPhPji)
        /*0020*/ 	.word	0x00000000
.L_5:


//--------------------- .nv.compat                --------------------------
	.section	.nv.compat,"",@"SHT_CUDA_COMPAT_INFO"
	.align	4
        /*0000*/ 	.byte	0x02, 0x09, 0x00, 0x00, 0x02, 0x02, 0x01, 0x00, 0x02, 0x05, 0x05, 0x00, 0x03, 0x07, 0x01, 0x01
        /*0010*/ 	.byte	0x02, 0x03, 0x00, 0x00, 0x02, 0x06, 0x01, 0x00, 0x04, 0x0b, 0x08, 0x00, 0x09, 0x00, 0x00, 0x00
        /*0020*/ 	.byte	0x00, 0x00, 0x00, 0x00


//--------------------- .nv.info._Z9histogramPhPji --------------------------
	.section	.nv.info._Z9histogramPhPji,"",@"SHT_CUDA_INFO"
	.sectionflags	@""
	.align	4


	//----- nvinfo : EIATTR_CUDA_API_VERSION
	.align		4
        /*0000*/ 	.byte	0x04, 0x37
        /*0002*/ 	.short	(.L_7 - .L_6)
.L_6:
        /*0004*/ 	.word	0x00000082


	//----- nvinfo : EIATTR_KPARAM_INFO
	.align		4
.L_7:
        /*0008*/ 	.byte	0x04, 0x17
        /*000a*/ 	.short	(.L_9 - .L_8)
.L_8:
        /*000c*/ 	.word	0x00000000
        /*0010*/ 	.short	0x0002
        /*0012*/ 	.short	0x0010
        /*0014*/ 	.byte	0x00, 0xf0, 0x11, 0x00


	//----- nvinfo : EIATTR_KPARAM_INFO
	.align		4
.L_9:
        /*0018*/ 	.byte	0x04, 0x17
        /*001a*/ 	.short	(.L_11 - .L_10)
.L_10:
        /*001c*/ 	.word	0x00000000
        /*0020*/ 	.short	0x0001
        /*0022*/ 	.short	0x0008
        /*0024*/ 	.byte	0x00, 0xf5, 0x21, 0x00


	//----- nvinfo : EIATTR_KPARAM_INFO
	.align		4
.L_11:
        /*0028*/ 	.byte	0x04, 0x17
        /*002a*/ 	.short	(.L_13 - .L_12)
.L_12:
        /*002c*/ 	.word	0x00000000
        /*0030*/ 	.short	0x0000
        /*0032*/ 	.short	0x0000
        /*0034*/ 	.byte	0x00, 0xf5, 0x21, 0x00


	//----- nvinfo : EIATTR_SPARSE_MMA_MASK
	.align		4
.L_13:
        /*0038*/ 	.byte	0x03, 0x50
        /*003a*/ 	.short	0x0000


	//----- nvinfo : EIATTR_MAXREG_COUNT
	.align		4
        /*003c*/ 	.byte	0x03, 0x1b
        /*003e*/ 	.short	0x00ff


	//----- nvinfo : EIATTR_MERCURY_ISA_VERSION
	.align		4
        /*0040*/ 	.byte	0x03, 0x5f
        /*0042*/ 	.short	0x0101


	//----- nvinfo : EIATTR_VRC_CTA_INIT_COUNT
	.align		4
        /*0044*/ 	.byte	0x02, 0x4a
	.zero		1
	.zero		1


	//----- nvinfo : EIATTR_EXIT_INSTR_OFFSETS
	.align		4
        /*0048*/ 	.byte	0x04, 0x1c
        /*004a*/ 	.short	(.L_15 - .L_14)


	//   ....[0]....
.L_14:
        /*004c*/ 	.word	0x00000070


	//   ....[1]....
        /*0050*/ 	.word	0x00000110


	//----- nvinfo : EIATTR_CBANK_PARAM_SIZE
	.align		4
.L_15:
        /*0054*/ 	.byte	0x03, 0x19
        /*0056*/ 	.short	0x0014


	//----- nvinfo : EIATTR_PARAM_CBANK
	.align		4
        /*0058*/ 	.byte	0x04, 0x0a
        /*005a*/ 	.short	(.L_17 - .L_16)
	.align		4
.L_16:
        /*005c*/ 	.word	index@(.nv.constant0._Z9histogramPhPji)
        /*0060*/ 	.short	0x0380
        /*0062*/ 	.short	0x0014


	//----- nvinfo : EIATTR_SW_WAR
	.align		4
.L_17:
        /*0064*/ 	.byte	0x04, 0x36
        /*0066*/ 	.short	(.L_19 - .L_18)
.L_18:
        /*0068*/ 	.word	0x00000008
.L_19:


//--------------------- .nv.callgraph             --------------------------
	.section	.nv.callgraph,"",@"SHT_CUDA_CALLGRAPH"
	.align	4
	.sectionentsize	8
	.align		4
        /*0000*/ 	.word	0x00000000
	.align		4
        /*0004*/ 	.word	0xffffffff
	.align		4
        /*0008*/ 	.word	0x00000000
	.align		4
        /*000c*/ 	.word	0xfffffffe
	.align		4
        /*0010*/ 	.word	0x00000000
	.align		4
        /*0014*/ 	.word	0xfffffffd
	.align		4
        /*0018*/ 	.word	0x00000000
	.align		4
        /*001c*/ 	.word	0xfffffffc


//--------------------- .text._Z9histogramPhPji   --------------------------
	.section	.text._Z9histogramPhPji,"ax",@progbits
	.align	128
        .global         _Z9histogramPhPji
        .type           _Z9histogramPhPji,@function
        .size           _Z9histogramPhPji,(.L_x_1 - _Z9histogramPhPji)
        .other          _Z9histogramPhPji,@"STO_CUDA_ENTRY STV_DEFAULT"
_Z9histogramPhPji:
.text._Z9histogramPhPji:
[----:B------:R-:W-:Y:S01]  /*0000*/  LDC R1, c[0x0][0x37c] ;  /* 0x0000df00ff017b82 */ /* 0x000fe20000000800 */
[----:B------:R-:W0:Y:S07]  /*0010*/  S2R R3, SR_TID.X ;  /* 0x0000000000037919 */ /* 0x000e2e0000002100 */
[----:B------:R-:W0:Y:S01]  /*0020*/  S2UR UR4, SR_CTAID.X ;  /* 0x00000000000479c3 */ /* 0x000e220000002500 */
[----:B------:R-:W1:Y:S07]  /*0030*/  LDCU UR5, c[0x0][0x390] ;  /* 0x00007200ff0577ac */ /* 0x000e6e0008000800 */
[----:B------:R-:W0:Y:S02]  /*0040*/  LDC R0, c[0x0][0x360] ;  /* 0x0000d800ff007b82 */ /* 0x000e240000000800 */
[----:B0-----:R-:W-:-:S05]  /*0050*/  IMAD R0, R0, UR4, R3 ;  /* 0x0000000400007c24 */ /* 0x001fca000f8e0203 */
[----:B-1----:R-:W-:-:S13]  /*0060*/  ISETP.GE.AND P0, PT, R0, UR5, PT ;  /* 0x0000000500007c0c */ /* 0x002fda000bf06270 */
[----:B------:R-:W-:Y:S05]  /*0070*/  @P0 EXIT ;  /* 0x000000000000094d */ /* 0x000fea0003800000 */
[----:B------:R-:W0:Y:S01]  /*0080*/  LDCU.64 UR6, c[0x0][0x380] ;  /* 0x00007000ff0677ac */ /* 0x000e220008000a00 */
[----:B------:R-:W1:Y:S01]  /*0090*/  LDC.64 R2, c[0x0][0x388] ;  /* 0x0000e200ff027b82 */ /* 0x000e620000000a00 */
[----:B------:R-:W2:Y:S01]  /*00a0*/  LDCU.64 UR4, c[0x0][0x358] ;  /* 0x00006b00ff0477ac */ /* 0x000ea20008000a00 */
[----:B0-----:R-:W-:-:S04]  /*00b0*/  IADD3 R4, P0, PT, R0, UR6, RZ ;  /* 0x0000000600047c10 */ /* 0x001fc8000ff1e0ff */
[----:B------:R-:W-:-:S06]  /*00c0*/  LEA.HI.X.SX32 R5, R0, UR7, 0x1, P0 ;  /* 0x0000000700057c11 */ /* 0x000fcc00080f0eff */
[----:B--2---:R-:W1:Y:S01]  /*00d0*/  LDG.E.U8 R5, desc[UR4][R4.64] ;  /* 0x0000000404057981 */ /* 0x004e62000c1e1100 */
[----:B------:R-:W-:Y:S02]  /*00e0*/  HFMA2 R7, -RZ, RZ, 0, 5.9604644775390625e-08 ;  /* 0x00000001ff077431 */ /* 0x000fe400000001ff */
[----:B-1----:R-:W-:-:S05]  /*00f0*/  IMAD.WIDE.U32 R2, R5, 0x4, R2 ;  /* 0x0000000405027825 */ /* 0x002fca00078e0002 */
[----:B------:R-:W-:Y:S01]  /*0100*/  REDG.E.ADD.STRONG.GPU desc[UR4][R2.64], R7 ;  /* 0x000000070200798e */ /* 0x000fe2000c12e104 */
[----:B------:R-:W-:Y:S05]  /*0110*/  EXIT ;  /* 0x000000000000794d */ /* 0x000fea0003800000 */
.L_x_0:
[----:B------:R-:W-:-:S00]  /*0120*/  BRA `(.L_x_0) ;  /* 0xfffffffc00fc7947 */ /* 0x000fc0000383ffff */
[----:B------:R-:W-:-:S00]  /*0130*/  NOP ;  /* 0x0000000000007918 */ /* 0x000fc00000000000 */
        /* <DEDUP_REMOVED lines=12> */
.L_x_1:


//--------------------- .nv.shared.reserved.0     --------------------------
	.section	.nv.shared.reserved.0,"aw",@nobits
	.weak		__nv_reservedSMEM_offset_0_alias
	.size		__nv_reservedSMEM_offset_0_alias, 0, 64
	.other		__nv_reservedSMEM_offset_0_alias,@"STO_CUDA_RESERVED_SHARED STV_DEFAULT"
__nv_reservedSMEM_offset_0_alias:
	.zero		0
	.zero		64


//--------------------- .nv.constant0._Z9histogramPhPji --------------------------
	.section	.nv.constant0._Z9histogramPhPji,"a",@progbits
	.sectionflags	@""
	.align	4
.nv.constant0._Z9histogramPhPji:
	.zero		916


//--------------------- SYMBOLS --------------------------

	.type		.nv.reservedSmem.offset0,@object
	.size		.nv.reservedSmem.offset0,0x4
